	.headerflags	@"EF_CUDA_TEXMODE_UNIFIED EF_CUDA_64BIT_ADDRESS EF_CUDA_ACCELERATORS EF_CUDA_SM90 EF_CUDA_VIRTUAL_SM(EF_CUDA_SM90)"
	.elftype	@"ET_EXEC"


//--------------------- .nv.info                  --------------------------
	.section	.nv.info,"",@"SHT_CUDA_INFO"
	.align	4


	//----- nvinfo : EIATTR_REGCOUNT
	.align		4
        /*0000*/ 	.byte	0x04, 0x2f
        /*0002*/ 	.short	(.L_1 - .L_0)
	.align		4
.L_0:
        /*0004*/ 	.word	index@(triton_poi_fused_convolution_18)
        /*0008*/ 	.word	0x0000000a


	//----- nvinfo : EIATTR_MIN_STACK_SIZE
	.align		4
.L_1:
        /*000c*/ 	.byte	0x04, 0x12
        /*000e*/ 	.short	(.L_3 - .L_2)
	.align		4
.L_2:
        /*0010*/ 	.word	index@(triton_poi_fused_convolution_18)
        /*0014*/ 	.word	0x00000000


	//----- nvinfo : EIATTR_FRAME_SIZE
	.align		4
.L_3:
        /*0018*/ 	.byte	0x04, 0x11
        /*001a*/ 	.short	(.L_5 - .L_4)
	.align		4
.L_4:
        /*001c*/ 	.word	index@(triton_poi_fused_convolution_18)
        /*0020*/ 	.word	0x00000000


	//----- nvinfo : EIATTR_MIN_STACK_SIZE
	.align		4
.L_5:
        /*0024*/ 	.byte	0x04, 0x12
        /*0026*/ 	.short	(.L_7 - .L_6)
	.align		4
.L_6:
        /*0028*/ 	.word	index@(triton_poi_fused_convolution_18)
        /*002c*/ 	.word	0x00000000
.L_7:


//--------------------- .nv.info.triton_poi_fused_convolution_18 --------------------------
	.section	.nv.info.triton_poi_fused_convolution_18,"",@"SHT_CUDA_INFO"
	.sectionflags	@""
	.align	4


	//----- nvinfo : EIATTR_CUDA_API_VERSION
	.align		4
        /*0000*/ 	.byte	0x04, 0x37
        /*0002*/ 	.short	(.L_9 - .L_8)
.L_8:
        /*0004*/ 	.word	0x0000007c


	//----- nvinfo : EIATTR_KPARAM_INFO
	.align		4
.L_9:
        /*0008*/ 	.byte	0x04, 0x17
        /*000a*/ 	.short	(.L_11 - .L_10)
.L_10:
        /*000c*/ 	.word	0x00000000
        /*0010*/ 	.short	0x0002
        /*0012*/ 	.short	0x0010
        /*0014*/ 	.byte	0x00, 0xf0, 0x11, 0x00


	//----- nvinfo : EIATTR_KPARAM_INFO
	.align		4
.L_11:
        /*0018*/ 	.byte	0x04, 0x17
        /*001a*/ 	.short	(.L_13 - .L_12)
.L_12:
        /*001c*/ 	.word	0x00000000
        /*0020*/ 	.short	0x0001
        /*0022*/ 	.short	0x0008
        /*0024*/ 	.byte	0x00, 0xf4, 0x21, 0x00


	//----- nvinfo : EIATTR_KPARAM_INFO
	.align		4
.L_13:
        /*0028*/ 	.byte	0x04, 0x17
        /*002a*/ 	.short	(.L_15 - .L_14)
.L_14:
        /*002c*/ 	.word	0x00000000
        /*0030*/ 	.short	0x0000
        /*0032*/ 	.short	0x0000
        /*0034*/ 	.byte	0x00, 0xf4, 0x21, 0x00


	//----- nvinfo : EIATTR_SPARSE_MMA_MASK
	.align		4
.L_15:
        /*0038*/ 	.byte	0x03, 0x50
        /*003a*/ 	.short	0x0000


	//----- nvinfo : EIATTR_MAXREG_COUNT
	.align		4
        /*003c*/ 	.byte	0x03, 0x1b
        /*003e*/ 	.short	0x00ff


	//----- nvinfo : EIATTR_EXIT_INSTR_OFFSETS
	.align		4
        /*0040*/ 	.byte	0x04, 0x1c
        /*0042*/ 	.short	(.L_17 - .L_16)


	//   ....[0]....
.L_16:
        /*0044*/ 	.word	0x000000e0


	//   ....[1]....
        /*0048*/ 	.word	0x00000100


	//----- nvinfo : EIATTR_REQNTID
	.align		4
.L_17:
        /*004c*/ 	.byte	0x04, 0x10
        /*004e*/ 	.short	(.L_19 - .L_18)
.L_18:
        /*0050*/ 	.word	0x00000080
        /*0054*/ 	.word	0x00000001
        /*0058*/ 	.word	0x00000001


	//----- nvinfo : EIATTR_CBANK_PARAM_SIZE
	.align		4
.L_19:
        /*005c*/ 	.byte	0x03, 0x19
        /*005e*/ 	.short	0x0014


	//----- nvinfo : EIATTR_PARAM_CBANK
	.align		4
        /*0060*/ 	.byte	0x04, 0x0a
        /*0062*/ 	.short	(.L_21 - .L_20)
	.align		4
.L_20:
        /*0064*/ 	.word	index@(.nv.constant0.triton_poi_fused_convolution_18)
        /*0068*/ 	.short	0x0210
        /*006a*/ 	.short	0x0014


	//----- nvinfo : EIATTR_SW_WAR
	.align		4
.L_21:
        /*006c*/ 	.byte	0x04, 0x36
        /*006e*/ 	.short	(.L_23 - .L_22)
.L_22:
        /*0070*/ 	.word	0x00000008
.L_23:


//--------------------- .nv.callgraph             --------------------------
	.section	.nv.callgraph,"",@"SHT_CUDA_CALLGRAPH"
	.align	4
	.sectionentsize	8
	.align		4
        /*0000*/ 	.word	0x00000000
	.align		4
        /*0004*/ 	.word	0xffffffff
	.align		4
        /*0008*/ 	.word	0x00000000
	.align		4
        /*000c*/ 	.word	0xfffffffe
	.align		4
        /*0010*/ 	.word	0x00000000
	.align		4
        /*0014*/ 	.word	0xfffffffd
	.align		4
        /*0018*/ 	.word	0x00000000
	.align		4
        /*001c*/ 	.word	0xfffffffc


//--------------------- .text.triton_poi_fused_convolution_18 --------------------------
	.section	.text.triton_poi_fused_convolution_18,"ax",@progbits
	.align	128
        .global         triton_poi_fused_convolution_18
        .type           triton_poi_fused_convolution_18,@function
        .size           triton_poi_fused_convolution_18,(.L_x_1 - triton_poi_fused_convolution_18)
        .other          triton_poi_fused_convolution_18,@"STO_CUDA_ENTRY STV_DEFAULT"
triton_poi_fused_convolution_18:
.text.triton_poi_fused_convolution_18:
[----:B------:R-:W0:Y:S02]  /*0000*/  LDC R1, c[0x0][0x28] ;  /* 0x00000a00ff017b82 */ /* 0x000e240000000800 */
[----:B------:R-:W1:Y:S01]  /*0010*/  S2R R0, SR_TID.X ;  /* 0x0000000000007919 */ /* 0x000e620000002100 */
[----:B------:R-:W2:Y:S01]  /*0020*/  LDC.64 R2, c[0x0][0x210] ;  /* 0x00008400ff027b82 */ /* 0x000ea20000000a00 */
[----:B------:R-:W-:Y:S01]  /*0030*/  ULDC.64 UR4, c[0x0][0x208] ;  /* 0x0000820000047ab9 */ /* 0x000fe20000000a00 */
[----:B------:R-:W3:Y:S06]  /*0040*/  S2R R7, SR_CTAID.X ;  /* 0x0000000000077919 */ /* 0x000eec0000002500 */
[----:B------:R-:W4:Y:S01]  /*0050*/  LDC.64 R4, c[0x0][0x218] ;  /* 0x00008600ff047b82 */ /* 0x000f220000000a00 */
[----:B-1----:R-:W-:Y:S01]  /*0060*/  LOP3.LUT R0, R0, 0x7f, RZ, 0xc0, !PT ;  /* 0x0000007f00007812 */ /* 0x002fe200078ec0ff */
[----:B----4-:R-:W4:Y:S03]  /*0070*/  LDG.E R5, desc[UR4][R4.64] ;  /* 0x0000000404057981 */ /* 0x010f26000c1e1900 */
[----:B---3--:R-:W-:Y:S01]  /*0080*/  LEA R7, R7, R0, 0x7 ;  /* 0x0000000007077211 */ /* 0x008fe200078e38ff */
[----:B------:R-:W-:-:S03]  /*0090*/  HFMA2.MMA R0, -RZ, RZ, 0, 0 ;  /* 0x00000000ff007435 */ /* 0x000fc600000001ff */
[C---:B------:R-:W-:Y:S01]  /*00a0*/  ISETP.GE.AND P0, PT, R7.reuse, 0x100, PT ;  /* 0x000001000700780c */ /* 0x040fe20003f06270 */
[----:B--2---:R-:W-:-:S12]  /*00b0*/  IMAD.WIDE R2, R7, 0x4, R2 ;  /* 0x0000000407027825 */ /* 0x004fd800078e0202 */
[----:B------:R-:W4:Y:S02]  /*00c0*/  @!P0 LDG.E R0, desc[UR4][R2.64] ;  /* 0x0000000402008981 */ /* 0x000f24000c1e1900 */
[----:B----4-:R-:W-:Y:S01]  /*00d0*/  FADD R7, R5, R0 ;  /* 0x0000000005077221 */ /* 0x010fe20000000000 */
[----:B------:R-:W-:Y:S06]  /*00e0*/  @P0 EXIT ;  /* 0x000000000000094d */ /* 0x000fec0003800000 */
[----:B------:R-:W-:Y:S01]  /*00f0*/  STG.E desc[UR4][R2.64], R7 ;  /* 0x0000000702007986 */ /* 0x000fe2000c101904 */
[----:B------:R-:W-:Y:S05]  /*0100*/  EXIT ;  /* 0x000000000000794d */ /* 0x000fea0003800000 */
.L_x_0:
[----:B------:R-:W-:-:S00]  /*0110*/  BRA `(.L_x_0) ;  /* 0xfffffffc00fc7947 */ /* 0x000fc0000383ffff */
[----:B------:R-:W-:-:S00]  /*0120*/  NOP ;  /* 0x0000000000007918 */ /* 0x000fc00000000000 */
        /* <DEDUP_REMOVED lines=13> */
.L_x_1:


//--------------------- .nv.constant0.triton_poi_fused_convolution_18 --------------------------
	.section	.nv.constant0.triton_poi_fused_convolution_18,"a",@progbits
	.sectionflags	@""
	.align	4
.nv.constant0.triton_poi_fused_convolution_18:
	.zero		548
